//
// Generated by NVIDIA NVVM Compiler
//
// Compiler Build ID: CL-36424714
// Cuda compilation tools, release 13.0, V13.0.88
// Based on NVVM 20.0.0
//

.version 9.0
.target sm_100
.address_size 64

	// .globl	build_linked_list

.visible .entry build_linked_list(
	.param .u64 .ptr .align 1 build_linked_list_param_0,
	.param .u64 .ptr .align 1 build_linked_list_param_1,
	.param .u64 .ptr .align 1 build_linked_list_param_2,
	.param .u32 build_linked_list_param_3,
	.param .f64 build_linked_list_param_4,
	.param .u32 build_linked_list_param_5,
	.param .u32 build_linked_list_param_6,
	.param .u32 build_linked_list_param_7
)
{
	.reg .pred 	%p<5>;
	.reg .b32 	%r<25>;
	.reg .b64 	%rd<13>;
	.reg .b64 	%fd<11>;

	ld.param.u64 	%rd1, [build_linked_list_param_0];
	ld.param.u64 	%rd2, [build_linked_list_param_1];
	ld.param.u64 	%rd3, [build_linked_list_param_2];
	ld.param.u32 	%r5, [build_linked_list_param_3];
	ld.param.f64 	%fd1, [build_linked_list_param_4];
	ld.param.u32 	%r2, [build_linked_list_param_5];
	ld.param.u32 	%r3, [build_linked_list_param_6];
	ld.param.u32 	%r4, [build_linked_list_param_7];
	mov.u32 	%r6, %ntid.x;
	mov.u32 	%r7, %ctaid.x;
	mov.u32 	%r8, %tid.x;
	mad.lo.s32 	%r1, %r6, %r7, %r8;
	setp.ge.s32 	%p1, %r1, %r5;
	@%p1 bra 	$L__BB0_2;
	cvta.to.global.u64 	%rd4, %rd1;
	cvta.to.global.u64 	%rd5, %rd2;
	cvta.to.global.u64 	%rd6, %rd3;
	mul.lo.s32 	%r9, %r1, 3;
	mul.wide.s32 	%rd7, %r9, 8;
	add.s64 	%rd8, %rd4, %rd7;
	ld.global.f64 	%fd2, [%rd8];
	ld.global.f64 	%fd3, [%rd8+8];
	ld.global.f64 	%fd4, [%rd8+16];
	div.rn.f64 	%fd5, %fd2, %fd1;
	cvt.rmi.f64.f64 	%fd6, %fd5;
	cvt.rzi.s32.f64 	%r10, %fd6;
	div.rn.f64 	%fd7, %fd3, %fd1;
	cvt.rmi.f64.f64 	%fd8, %fd7;
	cvt.rzi.s32.f64 	%r11, %fd8;
	div.rn.f64 	%fd9, %fd4, %fd1;
	cvt.rmi.f64.f64 	%fd10, %fd9;
	cvt.rzi.s32.f64 	%r12, %fd10;
	max.s32 	%r13, %r10, 0;
	max.s32 	%r14, %r11, 0;
	max.s32 	%r15, %r12, 0;
	setp.lt.s32 	%p2, %r13, %r2;
	add.s32 	%r16, %r2, -1;
	selp.b32 	%r17, %r13, %r16, %p2;
	setp.lt.s32 	%p3, %r14, %r3;
	add.s32 	%r18, %r3, -1;
	selp.b32 	%r19, %r14, %r18, %p3;
	setp.lt.s32 	%p4, %r15, %r4;
	add.s32 	%r20, %r4, -1;
	selp.b32 	%r21, %r15, %r20, %p4;
	mad.lo.s32 	%r22, %r21, %r3, %r19;
	mad.lo.s32 	%r23, %r22, %r2, %r17;
	mul.wide.s32 	%rd9, %r23, 4;
	add.s64 	%rd10, %rd5, %rd9;
	atom.global.exch.b32 	%r24, [%rd10], %r1;
	mul.wide.s32 	%rd11, %r1, 4;
	add.s64 	%rd12, %rd6, %rd11;
	st.global.u32 	[%rd12], %r24;
$L__BB0_2:
	ret;

}


// ===== COMPILED SASS (sm_100) =====

	.target	sm_100

	.elftype	@"ET_EXEC"


//--------------------- .note.nv.tkinfo           --------------------------
	.section	.note.nv.tkinfo,"",@"SHT_NOTE"
	.sectionflags	@"SHF_NOTE_NV_TKINFO"
	.tkinfo
        /*0018*/ 	.word	0x00000002
        /*0030*/ 	.string	""
        /*0030*/ 	.string	"ptxas"
        /*0030*/ 	.string	"Cuda compilation tools, release 13.0, V13.0.88"
        /*0030*/ 	.string	"Build cuda_13.0.r13.0/compiler.36424714_0"
        /*0030*/ 	.string	"-arch sm_100 -m 64 "



//--------------------- .note.nv.cuinfo           --------------------------
	.section	.note.nv.cuinfo,"",@"SHT_NOTE"
	.sectionflags	@"SHF_NOTE_NV_CUINFO"
        /*0018*/ 	.short	0x0002
        /*001a*/ 	.short	0x0064
        /*001c*/ 	.short	0x0082
	.zero		2


//--------------------- .nv.info                  --------------------------
	.section	.nv.info,"",@"SHT_CUDA_INFO"
	.align	4


	//----- nvinfo : EIATTR_REGCOUNT
	.align		4
        /*0000*/ 	.byte	0x04, 0x2f
        /*0002*/ 	.short	(.L_1 - .L_0)
	.align		4
.L_0:
        /*0004*/ 	.word	index@(build_linked_list)
        /*0008*/ 	.word	0x0000001e


	//----- nvinfo : EIATTR_FRAME_SIZE
	.align		4
.L_1:
        /*000c*/ 	.byte	0x04, 0x11
        /*000e*/ 	.short	(.L_3 - .L_2)
	.align		4
.L_2:
        /*0010*/ 	.word	index@($__internal_0_$__cuda_sm20_div_rn_f64_full)
        /*0014*/ 	.word	0x00000000


	//----- nvinfo : EIATTR_FRAME_SIZE
	.align		4
.L_3:
        /*0018*/ 	.byte	0x04, 0x11
        /*001a*/ 	.short	(.L_5 - .L_4)
	.align		4
.L_4:
        /*001c*/ 	.word	index@(build_linked_list)
        /*0020*/ 	.word	0x00000000


	//----- nvinfo : EIATTR_MIN_STACK_SIZE
	.align		4
.L_5:
        /*0024*/ 	.byte	0x04, 0x12
        /*0026*/ 	.short	(.L_7 - .L_6)
	.align		4
.L_6:
        /*0028*/ 	.word	index@(build_linked_list)
        /*002c*/ 	.word	0x00000000
.L_7:


//--------------------- .nv.compat                --------------------------
	.section	.nv.compat,"",@"SHT_CUDA_COMPAT_INFO"
	.align	4
        /*0000*/ 	.byte	0x02, 0x09, 0x00, 0x00, 0x02, 0x02, 0x01, 0x00, 0x02, 0x05, 0x05, 0x00, 0x03, 0x07, 0x01, 0x01
        /*0010*/ 	.byte	0x02, 0x03, 0x00, 0x00, 0x02, 0x06, 0x01, 0x00, 0x04, 0x0b, 0x08, 0x00, 0x01, 0x00, 0x00, 0x00
        /*0020*/ 	.byte	0x00, 0x00, 0x00, 0x00


//--------------------- .nv.info.build_linked_list --------------------------
	.section	.nv.info.build_linked_list,"",@"SHT_CUDA_INFO"
	.sectionflags	@""
	.align	4


	//----- nvinfo : EIATTR_CUDA_API_VERSION
	.align		4
        /*0000*/ 	.byte	0x04, 0x37
        /*0002*/ 	.short	(.L_9 - .L_8)
.L_8:
        /*0004*/ 	.word	0x00000082


	//----- nvinfo : EIATTR_KPARAM_INFO
	.align		4
.L_9:
        /*0008*/ 	.byte	0x04, 0x17
        /*000a*/ 	.short	(.L_11 - .L_10)
.L_10:
        /*000c*/ 	.word	0x00000000
        /*0010*/ 	.short	0x0007
        /*0012*/ 	.short	0x0030
        /*0014*/ 	.byte	0x00, 0xf0, 0x11, 0x00


	//----- nvinfo : EIATTR_KPARAM_INFO
	.align		4
.L_11:
        /*0018*/ 	.byte	0x04, 0x17
        /*001a*/ 	.short	(.L_13 - .L_12)
.L_12:
        /*001c*/ 	.word	0x00000000
        /*0020*/ 	.short	0x0006
        /*0022*/ 	.short	0x002c
        /*0024*/ 	.byte	0x00, 0xf0, 0x11, 0x00


	//----- nvinfo : EIATTR_KPARAM_INFO
	.align		4
.L_13:
        /*0028*/ 	.byte	0x04, 0x17
        /*002a*/ 	.short	(.L_15 - .L_14)
.L_14:
        /*002c*/ 	.word	0x00000000
        /*0030*/ 	.short	0x0005
        /*0032*/ 	.short	0x0028
        /*0034*/ 	.byte	0x00, 0xf0, 0x11, 0x00


	//----- nvinfo : EIATTR_KPARAM_INFO
	.align		4
.L_15:
        /*0038*/ 	.byte	0x04, 0x17
        /*003a*/ 	.short	(.L_17 - .L_16)
.L_16:
        /*003c*/ 	.word	0x00000000
        /*0040*/ 	.short	0x0004
        /*0042*/ 	.short	0x0020
        /*0044*/ 	.byte	0x00, 0xf0, 0x21, 0x00


	//----- nvinfo : EIATTR_KPARAM_INFO
	.align		4
.L_17:
        /*0048*/ 	.byte	0x04, 0x17
        /*004a*/ 	.short	(.L_19 - .L_18)
.L_18:
        /*004c*/ 	.word	0x00000000
        /*0050*/ 	.short	0x0003
        /*0052*/ 	.short	0x0018
        /*0054*/ 	.byte	0x00, 0xf0, 0x11, 0x00


	//----- nvinfo : EIATTR_KPARAM_INFO
	.align		4
.L_19:
        /*0058*/ 	.byte	0x04, 0x17
        /*005a*/ 	.short	(.L_21 - .L_20)
.L_20:
        /*005c*/ 	.word	0x00000000
        /*0060*/ 	.short	0x0002
        /*0062*/ 	.short	0x0010
        /*0064*/ 	.byte	0x00, 0xf5, 0x21, 0x00


	//----- nvinfo : EIATTR_KPARAM_INFO
	.align		4
.L_21:
        /*0068*/ 	.byte	0x04, 0x17
        /*006a*/ 	.short	(.L_23 - .L_22)
.L_22:
        /*006c*/ 	.word	0x00000000
        /*0070*/ 	.short	0x0001
        /*0072*/ 	.short	0x0008
        /*0074*/ 	.byte	0x00, 0xf5, 0x21, 0x00


	//----- nvinfo : EIATTR_KPARAM_INFO
	.align		4
.L_23:
        /*0078*/ 	.byte	0x04, 0x17
        /*007a*/ 	.short	(.L_25 - .L_24)
.L_24:
        /*007c*/ 	.word	0x00000000
        /*0080*/ 	.short	0x0000
        /*0082*/ 	.short	0x0000
        /*0084*/ 	.byte	0x00, 0xf5, 0x21, 0x00


	//----- nvinfo : EIATTR_SPARSE_MMA_MASK
	.align		4
.L_25:
        /*0088*/ 	.byte	0x03, 0x50
        /*008a*/ 	.short	0x0000


	//----- nvinfo : EIATTR_MAXREG_COUNT
	.align		4
        /*008c*/ 	.byte	0x03, 0x1b
        /*008e*/ 	.short	0x00ff


	//----- nvinfo : EIATTR_MERCURY_ISA_VERSION
	.align		4
        /*0090*/ 	.byte	0x03, 0x5f
        /*0092*/ 	.short	0x0101


	//----- nvinfo : EIATTR_VRC_CTA_INIT_COUNT
	.align		4
        /*0094*/ 	.byte	0x02, 0x4a
	.zero		1
	.zero		1


	//----- nvinfo : EIATTR_EXIT_INSTR_OFFSETS
	.align		4
        /*0098*/ 	.byte	0x04, 0x1c
        /*009a*/ 	.short	(.L_27 - .L_26)


	//   ....[0]....
.L_26:
        /*009c*/ 	.word	0x00000070


	//   ....[1]....
        /*00a0*/ 	.word	0x000006b0


	//----- nvinfo : EIATTR_CRS_STACK_SIZE
	.align		4
.L_27:
        /*00a4*/ 	.byte	0x04, 0x1e
        /*00a6*/ 	.short	(.L_29 - .L_28)
.L_28:
        /*00a8*/ 	.word	0x00000000


	//----- nvinfo : EIATTR_CBANK_PARAM_SIZE
	.align		4
.L_29:
        /*00ac*/ 	.byte	0x03, 0x19
        /*00ae*/ 	.short	0x0034


	//----- nvinfo : EIATTR_PARAM_CBANK
	.align		4
        /*00b0*/ 	.byte	0x04, 0x0a
        /*00b2*/ 	.short	(.L_31 - .L_30)
	.align		4
.L_30:
        /*00b4*/ 	.word	index@(.nv.constant0.build_linked_list)
        /*00b8*/ 	.short	0x0380
        /*00ba*/ 	.short	0x0034


	//----- nvinfo : EIATTR_SW_WAR
	.align		4
.L_31:
        /*00bc*/ 	.byte	0x04, 0x36
        /*00be*/ 	.short	(.L_33 - .L_32)
.L_32:
        /*00c0*/ 	.word	0x00000008
.L_33:


//--------------------- .nv.callgraph             --------------------------
	.section	.nv.callgraph,"",@"SHT_CUDA_CALLGRAPH"
	.align	4
	.sectionentsize	8
	.align		4
        /*0000*/ 	.word	0x00000000
	.align		4
        /*0004*/ 	.word	0xffffffff
	.align		4
        /*0008*/ 	.word	0x00000000
	.align		4
        /*000c*/ 	.word	0xfffffffe
	.align		4
        /*0010*/ 	.word	0x00000000
	.align		4
        /*0014*/ 	.word	0xfffffffd
	.align		4
        /*0018*/ 	.word	0x00000000
	.align		4
        /*001c*/ 	.word	0xfffffffc


//--------------------- .text.build_linked_list   --------------------------
	.section	.text.build_linked_list,"ax",@progbits
	.align	128
        .global         build_linked_list
        .type           build_linked_list,@function
        .size           build_linked_list,(.L_x_12 - build_linked_list)
        .other          build_linked_list,@"STO_CUDA_ENTRY STV_DEFAULT"
build_linked_list:
.text.build_linked_list:
[----:B------:R-:W-:Y:S01]  /*0000*/  LDC R1, c[0x0][0x37c] ;  /* 0x0000df00ff017b82 */ /* 0x000fe20000000800 */
[----:B------:R-:W0:Y:S01]  /*0010*/  S2R R2, SR_CTAID.X ;  /* 0x0000000000027919 */ /* 0x000e220000002500 */
[----:B------:R-:W0:Y:S01]  /*0020*/  LDCU UR4, c[0x0][0x360] ;  /* 0x00006c00ff0477ac */ /* 0x000e220008000800 */
[----:B------:R-:W0:Y:S01]  /*0030*/  S2R R3, SR_TID.X ;  /* 0x0000000000037919 */ /* 0x000e220000002100 */
[----:B------:R-:W1:Y:S01]  /*0040*/  LDCU UR5, c[0x0][0x398] ;  /* 0x00007300ff0577ac */ /* 0x000e620008000800 */
[----:B0-----:R-:W-:-:S05]  /*0050*/  IMAD R2, R2, UR4, R3 ;  /* 0x0000000402027c24 */ /* 0x001fca000f8e0203 */
[----:B-1----:R-:W-:-:S13]  /*0060*/  ISETP.GE.AND P0, PT, R2, UR5, PT ;  /* 0x0000000502007c0c */ /* 0x002fda000bf06270 */
[----:B------:R-:W-:Y:S05]  /*0070*/  @P0 EXIT ;  /* 0x000000000000094d */ /* 0x000fea0003800000 */
[----:B------:R-:W0:Y:S01]  /*0080*/  LDC.64 R4, c[0x0][0x380] ;  /* 0x0000e000ff047b82 */ /* 0x000e220000000a00 */
[----:B------:R-:W1:Y:S01]  /*0090*/  LDCU.64 UR4, c[0x0][0x358] ;  /* 0x00006b00ff0477ac */ /* 0x000e620008000a00 */
[----:B------:R-:W-:Y:S01]  /*00a0*/  IMAD R3, R2, 0x3, RZ ;  /* 0x0000000302037824 */ /* 0x000fe200078e02ff */
[----:B------:R-:W2:Y:S05]  /*00b0*/  LDCU UR6, c[0x0][0x3a4] ;  /* 0x00007480ff0677ac */ /* 0x000eaa0008000800 */
[----:B------:R-:W3:Y:S01]  /*00c0*/  LDC.64 R16, c[0x0][0x3a0] ;  /* 0x0000e800ff107b82 */ /* 0x000ee20000000a00 */
[----:B0-----:R-:W-:-:S05]  /*00d0*/  IMAD.WIDE R4, R3, 0x8, R4 ;  /* 0x0000000803047825 */ /* 0x001fca00078e0204 */
[----:B-1----:R-:W4:Y:S01]  /*00e0*/  LDG.E.64 R6, desc[UR4][R4.64] ;  /* 0x0000000404067981 */ /* 0x002f22000c1e1b00 */
[----:B--2---:R-:W3:Y:S01]  /*00f0*/  MUFU.RCP64H R9, UR6 ;  /* 0x0000000600097d08 */ /* 0x004ee20008001800 */
[----:B------:R-:W-:Y:S02]  /*0100*/  IMAD.MOV.U32 R8, RZ, RZ, 0x1 ;  /* 0x00000001ff087424 */ /* 0x000fe400078e00ff */
[----:B------:R-:W5:Y:S04]  /*0110*/  LDG.E.64 R14, desc[UR4][R4.64+0x8] ;  /* 0x00000804040e7981 */ /* 0x000f68000c1e1b00 */
[----:B------:R0:W5:Y:S01]  /*0120*/  LDG.E.64 R12, desc[UR4][R4.64+0x10] ;  /* 0x00001004040c7981 */ /* 0x000162000c1e1b00 */
[----:B------:R-:W1:Y:S01]  /*0130*/  LDC R3, c[0x0][0x3a4] ;  /* 0x0000e900ff037b82 */ /* 0x000e620000000800 */
[----:B------:R-:W-:Y:S01]  /*0140*/  BSSY.RECONVERGENT B0, `(.L_x_0) ;  /* 0x0000012000007945 */ /* 0x000fe20003800200 */
[----:B---3--:R-:W-:-:S08]  /*0150*/  DFMA R10, R8, -R16, 1 ;  /* 0x3ff00000080a742b */ /* 0x008fd00000000810 */
[----:B------:R-:W-:-:S08]  /*0160*/  DFMA R10, R10, R10, R10 ;  /* 0x0000000a0a0a722b */ /* 0x000fd0000000000a */
[----:B------:R-:W-:-:S08]  /*0170*/  DFMA R10, R8, R10, R8 ;  /* 0x0000000a080a722b */ /* 0x000fd00000000008 */
[----:B------:R-:W-:-:S08]  /*0180*/  DFMA R8, R10, -R16, 1 ;  /* 0x3ff000000a08742b */ /* 0x000fd00000000810 */
[----:B------:R-:W-:-:S08]  /*0190*/  DFMA R8, R10, R8, R10 ;  /* 0x000000080a08722b */ /* 0x000fd0000000000a */
[----:B----4-:R-:W-:Y:S01]  /*01a0*/  DMUL R10, R6, R8 ;  /* 0x00000008060a7228 */ /* 0x010fe20000000000 */
[----:B------:R-:W-:-:S07]  /*01b0*/  FSETP.GEU.AND P1, PT, |R7|, 6.5827683646048100446e-37, PT ;  /* 0x036000000700780b */ /* 0x000fce0003f2e200 */
[----:B0-----:R-:W-:-:S08]  /*01c0*/  DFMA R4, R10, -R16, R6 ;  /* 0x800000100a04722b */ /* 0x001fd00000000006 */
[----:B------:R-:W-:-:S10]  /*01d0*/  DFMA R4, R8, R4, R10 ;  /* 0x000000040804722b */ /* 0x000fd4000000000a */
[----:B------:R-:W-:Y:S01]  /*01e0*/  FFMA R0, RZ, UR6, R5 ;  /* 0x00000006ff007c23 */ /* 0x000fe20008000005 */
[----:B------:R-:W0:Y:S04]  /*01f0*/  LDCU UR6, c[0x0][0x3a0] ;  /* 0x00007400ff0677ac */ /* 0x000e280008000800 */
[----:B------:R-:W-:-:S13]  /*0200*/  FSETP.GT.AND P0, PT, |R0|, 1.469367938527859385e-39, PT ;  /* 0x001000000000780b */ /* 0x000fda0003f04200 */
[----:B-1----:R-:W-:Y:S05]  /*0210*/  @P0 BRA P1, `(.L_x_1) ;  /* 0x0000000000100947 */ /* 0x002fea0000800000 */
[----:B------:R-:W-:-:S07]  /*0220*/  MOV R4, 0x240 ;  /* 0x0000024000047802 */ /* 0x000fce0000000f00 */
[----:B0----5:R-:W-:Y:S05]  /*0230*/  CALL.REL.NOINC `($__internal_0_$__cuda_sm20_div_rn_f64_full) ;  /* 0x0000000400207944 */ /* 0x021fea0003c00000 */
[----:B------:R-:W-:Y:S02]  /*0240*/  IMAD.MOV.U32 R4, RZ, RZ, R6 ;  /* 0x000000ffff047224 */ /* 0x000fe400078e0006 */
[----:B------:R-:W-:-:S07]  /*0250*/  IMAD.MOV.U32 R5, RZ, RZ, R7 ;  /* 0x000000ffff057224 */ /* 0x000fce00078e0007 */
.L_x_1:
[----:B0-----:R-:W-:Y:S05]  /*0260*/  BSYNC.RECONVERGENT B0 ;  /* 0x0000000000007941 */ /* 0x001fea0003800200 */
.L_x_0:
[----:B------:R-:W0:Y:S01]  /*0270*/  LDCU UR7, c[0x0][0x3a4] ;  /* 0x00007480ff0777ac */ /* 0x000e220008000800 */
[----:B------:R-:W1:Y:S01]  /*0280*/  LDC.64 R8, c[0x0][0x3a0] ;  /* 0x0000e800ff087b82 */ /* 0x000e620000000a00 */
[----:B------:R-:W-:Y:S01]  /*0290*/  IMAD.MOV.U32 R6, RZ, RZ, 0x1 ;  /* 0x00000001ff067424 */ /* 0x000fe200078e00ff */
[----:B-----5:R-:W-:Y:S01]  /*02a0*/  FSETP.GEU.AND P1, PT, |R15|, 6.5827683646048100446e-37, PT ;  /* 0x036000000f00780b */ /* 0x020fe20003f2e200 */
[----:B------:R2:W3:Y:S01]  /*02b0*/  F2I.F64.FLOOR R0, R4 ;  /* 0x0000000400007311 */ /* 0x0004e20000305100 */
[----:B------:R-:W-:Y:S07]  /*02c0*/  BSSY.RECONVERGENT B0, `(.L_x_2) ;  /* 0x0000011000007945 */ /* 0x000fee0003800200 */
[----:B0-----:R-:W1:Y:S02]  /*02d0*/  MUFU.RCP64H R7, UR7 ;  /* 0x0000000700077d08 */ /* 0x001e640008001800 */
[----:B-1----:R-:W-:-:S08]  /*02e0*/  DFMA R10, R6, -R8, 1 ;  /* 0x3ff00000060a742b */ /* 0x002fd00000000808 */
[----:B------:R-:W-:-:S08]  /*02f0*/  DFMA R10, R10, R10, R10 ;  /* 0x0000000a0a0a722b */ /* 0x000fd0000000000a */
[----:B------:R-:W-:-:S08]  /*0300*/  DFMA R10, R6, R10, R6 ;  /* 0x0000000a060a722b */ /* 0x000fd00000000006 */
[----:B------:R-:W-:-:S08]  /*0310*/  DFMA R6, R10, -R8, 1 ;  /* 0x3ff000000a06742b */ /* 0x000fd00000000808 */
[----:B------:R-:W-:-:S08]  /*0320*/  DFMA R10, R10, R6, R10 ;  /* 0x000000060a0a722b */ /* 0x000fd0000000000a */
[----:B------:R-:W-:-:S08]  /*0330*/  DMUL R6, R14, R10 ;  /* 0x0000000a0e067228 */ /* 0x000fd00000000000 */
[----:B------:R-:W-:-:S08]  /*0340*/  DFMA R8, R6, -R8, R14 ;  /* 0x800000080608722b */ /* 0x000fd0000000000e */
[----:B------:R-:W-:-:S10]  /*0350*/  DFMA R6, R10, R8, R6 ;  /* 0x000000080a06722b */ /* 0x000fd40000000006 */
[----:B------:R-:W-:-:S05]  /*0360*/  FFMA R8, RZ, UR7, R7 ;  /* 0x00000007ff087c23 */ /* 0x000fca0008000007 */
[----:B------:R-:W-:-:S13]  /*0370*/  FSETP.GT.AND P0, PT, |R8|, 1.469367938527859385e-39, PT ;  /* 0x001000000800780b */ /* 0x000fda0003f04200 */
[----:B--23--:R-:W-:Y:S05]  /*0380*/  @P0 BRA P1, `(.L_x_3) ;  /* 0x0000000000100947 */ /* 0x00cfea0000800000 */
[----:B------:R-:W-:Y:S01]  /*0390*/  IMAD.MOV.U32 R6, RZ, RZ, R14 ;  /* 0x000000ffff067224 */ /* 0x000fe200078e000e */
[----:B------:R-:W-:Y:S01]  /*03a0*/  MOV R4, 0x3d0 ;  /* 0x000003d000047802 */ /* 0x000fe20000000f00 */
[----:B------:R-:W-:-:S07]  /*03b0*/  IMAD.MOV.U32 R7, RZ, RZ, R15 ;  /* 0x000000ffff077224 */ /* 0x000fce00078e000f */
[----:B------:R-:W-:Y:S05]  /*03c0*/  CALL.REL.NOINC `($__internal_0_$__cuda_sm20_div_rn_f64_full) ;  /* 0x0000000000bc7944 */ /* 0x000fea0003c00000 */
.L_x_3:
[----:B------:R-:W-:Y:S05]  /*03d0*/  BSYNC.RECONVERGENT B0 ;  /* 0x0000000000007941 */ /* 0x000fea0003800200 */
.L_x_2:
[----:B------:R-:W0:Y:S01]  /*03e0*/  LDCU UR7, c[0x0][0x3a4] ;  /* 0x00007480ff0777ac */ /* 0x000e220008000800 */
[----:B------:R-:W1:Y:S01]  /*03f0*/  LDC.64 R8, c[0x0][0x3a0] ;  /* 0x0000e800ff087b82 */ /* 0x000e620000000a00 */
[----:B------:R-:W-:Y:S01]  /*0400*/  IMAD.MOV.U32 R4, RZ, RZ, 0x1 ;  /* 0x00000001ff047424 */ /* 0x000fe200078e00ff */
[----:B------:R-:W-:Y:S01]  /*0410*/  FSETP.GEU.AND P1, PT, |R13|, 6.5827683646048100446e-37, PT ;  /* 0x036000000d00780b */ /* 0x000fe20003f2e200 */
        /* <DEDUP_REMOVED lines=18> */
[----:B------:R-:W-:Y:S02]  /*0540*/  IMAD.MOV.U32 R4, RZ, RZ, R6 ;  /* 0x000000ffff047224 */ /* 0x000fe400078e0006 */
[----:B------:R-:W-:-:S07]  /*0550*/  IMAD.MOV.U32 R5, RZ, RZ, R7 ;  /* 0x000000ffff057224 */ /* 0x000fce00078e0007 */
.L_x_5:
[----:B------:R-:W-:Y:S05]  /*0560*/  BSYNC.RECONVERGENT B0 ;  /* 0x0000000000007941 */ /* 0x000fea0003800200 */
.L_x_4:
[----:B------:R-:W0:Y:S01]  /*0570*/  LDC R9, c[0x0][0x3b0] ;  /* 0x0000ec00ff097b82 */ /* 0x000e220000000800 */
[----:B------:R-:W1:Y:S01]  /*0580*/  F2I.F64.FLOOR R4, R4 ;  /* 0x0000000400047311 */ /* 0x000e620000305100 */
[----:B------:R-:W-:Y:S02]  /*0590*/  VIMNMX R14, PT, PT, RZ, R14, !PT ;  /* 0x0000000eff0e7248 */ /* 0x000fe40007fe0100 */
[----:B------:R-:W-:-:S04]  /*05a0*/  VIMNMX R3, PT, PT, RZ, R0, !PT ;  /* 0x00000000ff037248 */ /* 0x000fc80007fe0100 */
[----:B------:R-:W2:Y:S01]  /*05b0*/  LDC.64 R10, c[0x0][0x3a8] ;  /* 0x0000ea00ff0a7b82 */ /* 0x000ea20000000a00 */
[----:B-1----:R-:W-:-:S07]  /*05c0*/  VIMNMX R8, PT, PT, RZ, R4, !PT ;  /* 0x00000004ff087248 */ /* 0x002fce0007fe0100 */
[----:B------:R-:W1:Y:S01]  /*05d0*/  LDC.64 R6, c[0x0][0x388] ;  /* 0x0000e200ff067b82 */ /* 0x000e620000000a00 */
[----:B0-----:R-:W-:Y:S02]  /*05e0*/  ISETP.GE.AND P2, PT, R8, R9, PT ;  /* 0x000000090800720c */ /* 0x001fe40003f46270 */
[----:B--2---:R-:W-:Y:S02]  /*05f0*/  ISETP.GE.AND P1, PT, R14, R11, PT ;  /* 0x0000000b0e00720c */ /* 0x004fe40003f26270 */
[----:B------:R-:W-:-:S09]  /*0600*/  ISETP.GE.AND P0, PT, R3, R10, PT ;  /* 0x0000000a0300720c */ /* 0x000fd20003f06270 */
[----:B------:R-:W-:Y:S02]  /*0610*/  @P2 VIADD R8, R9, 0xffffffff ;  /* 0xffffffff09082836 */ /* 0x000fe40000000000 */
[----:B------:R-:W-:Y:S02]  /*0620*/  @P1 VIADD R14, R11, 0xffffffff ;  /* 0xffffffff0b0e1836 */ /* 0x000fe40000000000 */
[----:B------:R-:W-:Y:S02]  /*0630*/  @P0 VIADD R3, R10, 0xffffffff ;  /* 0xffffffff0a030836 */ /* 0x000fe40000000000 */
[----:B------:R-:W-:-:S04]  /*0640*/  IMAD R8, R8, R11, R14 ;  /* 0x0000000b08087224 */ /* 0x000fc800078e020e */
[----:B------:R-:W-:-:S04]  /*0650*/  IMAD R5, R8, R10, R3 ;  /* 0x0000000a08057224 */ /* 0x000fc800078e0203 */
[----:B-1----:R-:W-:Y:S02]  /*0660*/  IMAD.WIDE R4, R5, 0x4, R6 ;  /* 0x0000000405047825 */ /* 0x002fe400078e0206 */
[----:B------:R-:W0:Y:S04]  /*0670*/  LDC.64 R6, c[0x0][0x390] ;  /* 0x0000e400ff067b82 */ /* 0x000e280000000a00 */
[----:B------:R-:W2:Y:S01]  /*0680*/  ATOMG.E.EXCH.STRONG.GPU PT, R5, desc[UR4][R4.64], R2 ;  /* 0x80000002040579a8 */ /* 0x000ea2000c1ef104 */
[----:B0-----:R-:W-:-:S05]  /*0690*/  IMAD.WIDE R6, R2, 0x4, R6 ;  /* 0x0000000402067825 */ /* 0x001fca00078e0206 */
[----:B--2---:R-:W-:Y:S01]  /*06a0*/  STG.E desc[UR4][R6.64], R5 ;  /* 0x0000000506007986 */ /* 0x004fe2000c101904 */
[----:B------:R-:W-:Y:S05]  /*06b0*/  EXIT ;  /* 0x000000000000794d */ /* 0x000fea0003800000 */
        .weak           $__internal_0_$__cuda_sm20_div_rn_f64_full
        .type           $__internal_0_$__cuda_sm20_div_rn_f64_full,@function
        .size           $__internal_0_$__cuda_sm20_div_rn_f64_full,(.L_x_12 - $__internal_0_$__cuda_sm20_div_rn_f64_full)
$__internal_0_$__cuda_sm20_div_rn_f64_full:
[C---:B------:R-:W-:Y:S01]  /*06c0*/  FSETP.GEU.AND P0, PT, |R3|.reuse, 1.469367938527859385e-39, PT ;  /* 0x001000000300780b */ /* 0x040fe20003f0e200 */
[----:B------:R-:W-:Y:S01]  /*06d0*/  IMAD.U32 R8, RZ, RZ, UR6 ;  /* 0x00000006ff087e24 */ /* 0x000fe2000f8e00ff */
[----:B------:R-:W-:Y:S01]  /*06e0*/  LOP3.LUT R5, R3, 0x800fffff, RZ, 0xc0, !PT ;  /* 0x800fffff03057812 */ /* 0x000fe200078ec0ff */
[----:B------:R-:W-:Y:S01]  /*06f0*/  IMAD.MOV.U32 R9, RZ, RZ, R3 ;  /* 0x000000ffff097224 */ /* 0x000fe200078e0003 */
[----:B------:R-:W-:Y:S01]  /*0700*/  FSETP.GEU.AND P2, PT, |R7|, 1.469367938527859385e-39, PT ;  /* 0x001000000700780b */ /* 0x000fe20003f4e200 */
[----:B------:R-:W-:Y:S01]  /*0710*/  IMAD.U32 R10, RZ, RZ, UR6 ;  /* 0x00000006ff0a7e24 */ /* 0x000fe2000f8e00ff */
[----:B------:R-:W-:Y:S01]  /*0720*/  LOP3.LUT R11, R5, 0x3ff00000, RZ, 0xfc, !PT ;  /* 0x3ff00000050b7812 */ /* 0x000fe200078efcff */
[----:B------:R-:W-:Y:S01]  /*0730*/  IMAD.MOV.U32 R16, RZ, RZ, 0x1 ;  /* 0x00000001ff107424 */ /* 0x000fe200078e00ff */
[----:B------:R-:W-:Y:S01]  /*0740*/  LOP3.LUT R5, R7, 0x7ff00000, RZ, 0xc0, !PT ;  /* 0x7ff0000007057812 */ /* 0x000fe200078ec0ff */
[----:B------:R-:W-:Y:S01]  /*0750*/  IMAD.MOV.U32 R24, RZ, RZ, 0x1ca00000 ;  /* 0x1ca00000ff187424 */ /* 0x000fe200078e00ff */
[----:B------:R-:W-:Y:S01]  /*0760*/  LOP3.LUT R26, R3, 0x7ff00000, RZ, 0xc0, !PT ;  /* 0x7ff00000031a7812 */ /* 0x000fe200078ec0ff */
[----:B------:R-:W-:Y:S02]  /*0770*/  BSSY.RECONVERGENT B1, `(.L_x_6) ;  /* 0x000004e000017945 */ /* 0x000fe40003800200 */
[----:B------:R-:W-:Y:S01]  /*0780*/  @!P0 DMUL R10, R8, 8.98846567431157953865e+307 ;  /* 0x7fe00000080a8828 */ /* 0x000fe20000000000 */
[----:B------:R-:W-:Y:S01]  /*0790*/  ISETP.GE.U32.AND P1, PT, R5, R26, PT ;  /* 0x0000001a0500720c */ /* 0x000fe20003f26070 */
[----:B------:R-:W-:-:S02]  /*07a0*/  IMAD.MOV.U32 R25, RZ, RZ, R5 ;  /* 0x000000ffff197224 */ /* 0x000fc400078e0005 */
[----:B------:R-:W-:Y:S02]  /*07b0*/  @!P2 LOP3.LUT R20, R9, 0x7ff00000, RZ, 0xc0, !PT ;  /* 0x7ff000000914a812 */ /* 0x000fe400078ec0ff */
[----:B------:R-:W0:Y:S02]  /*07c0*/  MUFU.RCP64H R17, R11 ;  /* 0x0000000b00117308 */ /* 0x000e240000001800 */
[----:B------:R-:W-:Y:S02]  /*07d0*/  @!P2 ISETP.GE.U32.AND P3, PT, R5, R20, PT ;  /* 0x000000140500a20c */ /* 0x000fe40003f66070 */
[----:B------:R-:W-:Y:S02]  /*07e0*/  @!P0 LOP3.LUT R26, R11, 0x7ff00000, RZ, 0xc0, !PT ;  /* 0x7ff000000b1a8812 */ /* 0x000fe400078ec0ff */
[----:B------:R-:W-:-:S04]  /*07f0*/  @!P2 SEL R21, R24, 0x63400000, !P3 ;  /* 0x634000001815a807 */ /* 0x000fc80005800000 */
[----:B------:R-:W-:-:S04]  /*0800*/  @!P2 LOP3.LUT R22, R21, 0x80000000, R7, 0xf8, !PT ;  /* 0x800000001516a812 */ /* 0x000fc800078ef807 */
[----:B------:R-:W-:Y:S01]  /*0810*/  @!P2 LOP3.LUT R23, R22, 0x100000, RZ, 0xfc, !PT ;  /* 0x001000001617a812 */ /* 0x000fe200078efcff */
[----:B------:R-:W-:Y:S01]  /*0820*/  @!P2 IMAD.MOV.U32 R22, RZ, RZ, RZ ;  /* 0x000000ffff16a224 */ /* 0x000fe200078e00ff */
[----:B0-----:R-:W-:-:S08]  /*0830*/  DFMA R18, R16, -R10, 1 ;  /* 0x3ff000001012742b */ /* 0x001fd0000000080a */
[----:B------:R-:W-:-:S08]  /*0840*/  DFMA R18, R18, R18, R18 ;  /* 0x000000121212722b */ /* 0x000fd00000000012 */
[----:B------:R-:W-:Y:S01]  /*0850*/  DFMA R18, R16, R18, R16 ;  /* 0x000000121012722b */ /* 0x000fe20000000010 */
[----:B------:R-:W-:Y:S01]  /*0860*/  SEL R17, R24, 0x63400000, !P1 ;  /* 0x6340000018117807 */ /* 0x000fe20004800000 */
[----:B------:R-:W-:-:S03]  /*0870*/  IMAD.MOV.U32 R16, RZ, RZ, R6 ;  /* 0x000000ffff107224 */ /* 0x000fc600078e0006 */
[----:B------:R-:W-:-:S03]  /*0880*/  LOP3.LUT R17, R17, 0x800fffff, R7, 0xf8, !PT ;  /* 0x800fffff11117812 */ /* 0x000fc600078ef807 */
[----:B------:R-:W-:-:S03]  /*0890*/  DFMA R20, R18, -R10, 1 ;  /* 0x3ff000001214742b */ /* 0x000fc6000000080a */
[----:B------:R-:W-:-:S05]  /*08a0*/  @!P2 DFMA R16, R16, 2, -R22 ;  /* 0x400000001010a82b */ /* 0x000fca0000000816 */
[----:B------:R-:W-:-:S05]  /*08b0*/  DFMA R20, R18, R20, R18 ;  /* 0x000000141214722b */ /* 0x000fca0000000012 */
[----:B------:R-:W-:-:S03]  /*08c0*/  @!P2 LOP3.LUT R25, R17, 0x7ff00000, RZ, 0xc0, !PT ;  /* 0x7ff000001119a812 */ /* 0x000fc600078ec0ff */
[----:B------:R-:W-:Y:S02]  /*08d0*/  DMUL R18, R20, R16 ;  /* 0x0000001014127228 */ /* 0x000fe40000000000 */
[----:B------:R-:W-:-:S05]  /*08e0*/  VIADD R27, R25, 0xffffffff ;  /* 0xffffffff191b7836 */ /* 0x000fca0000000000 */
[----:B------:R-:W-:Y:S01]  /*08f0*/  ISETP.GT.U32.AND P0, PT, R27, 0x7feffffe, PT ;  /* 0x7feffffe1b00780c */ /* 0x000fe20003f04070 */
[----:B------:R-:W-:Y:S01]  /*0900*/  VIADD R27, R26, 0xffffffff ;  /* 0xffffffff1a1b7836 */ /* 0x000fe20000000000 */
[----:B------:R-:W-:-:S04]  /*0910*/  DFMA R22, R18, -R10, R16 ;  /* 0x8000000a1216722b */ /* 0x000fc80000000010 */
[----:B------:R-:W-:-:S04]  /*0920*/  ISETP.GT.U32.OR P0, PT, R27, 0x7feffffe, P0 ;  /* 0x7feffffe1b00780c */ /* 0x000fc80000704470 */
[----:B------:R-:W-:-:S09]  /*0930*/  DFMA R22, R20, R22, R18 ;  /* 0x000000161416722b */ /* 0x000fd20000000012 */
[----:B------:R-:W-:Y:S05]  /*0940*/  @P0 BRA `(.L_x_7) ;  /* 0x00000000006c0947 */ /* 0x000fea0003800000 */
[----:B------:R-:W-:-:S04]  /*0950*/  LOP3.LUT R18, R9, 0x7ff00000, RZ, 0xc0, !PT ;  /* 0x7ff0000009127812 */ /* 0x000fc800078ec0ff */
[CC--:B------:R-:W-:Y:S02]  /*0960*/  VIADDMNMX R6, R5.reuse, -R18.reuse, 0xb9600000, !PT ;  /* 0xb960000005067446 */ /* 0x0c0fe40007800912 */
[----:B------:R-:W-:Y:S02]  /*0970*/  ISETP.GE.U32.AND P0, PT, R5, R18, PT ;  /* 0x000000120500720c */ /* 0x000fe40003f06070 */
[----:B------:R-:W-:Y:S01]  /*0980*/  VIMNMX R5, PT, PT, R6, 0x46a00000, PT ;  /* 0x46a0000006057848 */ /* 0x000fe20003fe0100 */
[----:B------:R-:W-:Y:S01]  /*0990*/  IMAD.MOV.U32 R6, RZ, RZ, RZ ;  /* 0x000000ffff067224 */ /* 0x000fe200078e00ff */
[----:B------:R-:W-:-:S05]  /*09a0*/  SEL R24, R24, 0x63400000, !P0 ;  /* 0x6340000018187807 */ /* 0x000fca0004000000 */
[----:B------:R-:W-:-:S04]  /*09b0*/  IMAD.IADD R5, R5, 0x1, -R24 ;  /* 0x0000000105057824 */ /* 0x000fc800078e0a18 */
[----:B------:R-:W-:-:S06]  /*09c0*/  VIADD R7, R5, 0x7fe00000 ;  /* 0x7fe0000005077836 */ /* 0x000fcc0000000000 */
[----:B------:R-:W-:-:S10]  /*09d0*/  DMUL R18, R22, R6 ;  /* 0x0000000616127228 */ /* 0x000fd40000000000 */
[----:B------:R-:W-:-:S13]  /*09e0*/  FSETP.GTU.AND P0, PT, |R19|, 1.469367938527859385e-39, PT ;  /* 0x001000001300780b */ /* 0x000fda0003f0c200 */
[----:B------:R-:W-:Y:S05]  /*09f0*/  @P0 BRA `(.L_x_8) ;  /* 0x0000000000940947 */ /* 0x000fea0003800000 */
[----:B------:R-:W-:Y:S01]  /*0a00*/  DFMA R10, R22, -R10, R16 ;  /* 0x8000000a160a722b */ /* 0x000fe20000000010 */
[----:B------:R-:W-:-:S09]  /*0a10*/  IMAD.MOV.U32 R8, RZ, RZ, RZ ;  /* 0x000000ffff087224 */ /* 0x000fd200078e00ff */
[C---:B------:R-:W-:Y:S02]  /*0a20*/  FSETP.NEU.AND P0, PT, R11.reuse, RZ, PT ;  /* 0x000000ff0b00720b */ /* 0x040fe40003f0d000 */
[----:B------:R-:W-:-:S04]  /*0a30*/  LOP3.LUT R17, R11, 0x80000000, R9, 0x48, !PT ;  /* 0x800000000b117812 */ /* 0x000fc800078e4809 */
[----:B------:R-:W-:-:S07]  /*0a40*/  LOP3.LUT R9, R17, R7, RZ, 0xfc, !PT ;  /* 0x0000000711097212 */ /* 0x000fce00078efcff */
[----:B------:R-:W-:Y:S05]  /*0a50*/  @!P0 BRA `(.L_x_8) ;  /* 0x00000000007c8947 */ /* 0x000fea0003800000 */
[----:B------:R-:W-:Y:S01]  /*0a60*/  IMAD.MOV R7, RZ, RZ, -R5 ;  /* 0x000000ffff077224 */ /* 0x000fe200078e0a05 */
[----:B------:R-:W-:Y:S01]  /*0a70*/  DMUL.RP R8, R22, R8 ;  /* 0x0000000816087228 */ /* 0x000fe20000008000 */
[----:B------:R-:W-:Y:S01]  /*0a80*/  IMAD.MOV.U32 R6, RZ, RZ, RZ ;  /* 0x000000ffff067224 */ /* 0x000fe200078e00ff */
[----:B------:R-:W-:-:S05]  /*0a90*/  IADD3 R5, PT, PT, -R5, -0x43300000, RZ ;  /* 0xbcd0000005057810 */ /* 0x000fca0007ffe1ff */
[----:B------:R-:W-:-:S03]  /*0aa0*/  DFMA R6, R18, -R6, R22 ;  /* 0x800000061206722b */ /* 0x000fc60000000016 */
[----:B------:R-:W-:-:S07]  /*0ab0*/  LOP3.LUT R17, R9, R17, RZ, 0x3c, !PT ;  /* 0x0000001109117212 */ /* 0x000fce00078e3cff */
[----:B------:R-:W-:-:S04]  /*0ac0*/  FSETP.NEU.AND P0, PT, |R7|, R5, PT ;  /* 0x000000050700720b */ /* 0x000fc80003f0d200 */
[----:B------:R-:W-:Y:S02]  /*0ad0*/  FSEL R18, R8, R18, !P0 ;  /* 0x0000001208127208 */ /* 0x000fe40004000000 */
[----:B------:R-:W-:Y:S01]  /*0ae0*/  FSEL R19, R17, R19, !P0 ;  /* 0x0000001311137208 */ /* 0x000fe20004000000 */
[----:B------:R-:W-:Y:S06]  /*0af0*/  BRA `(.L_x_8) ;  /* 0x0000000000547947 */ /* 0x000fec0003800000 */
.L_x_7:
[----:B------:R-:W-:-:S14]  /*0b00*/  DSETP.NAN.AND P0, PT, R6, R6, PT ;  /* 0x000000060600722a */ /* 0x000fdc0003f08000 */
[----:B------:R-:W-:Y:S05]  /*0b10*/  @P0 BRA `(.L_x_9) ;  /* 0x0000000000440947 */ /* 0x000fea0003800000 */
[----:B------:R-:W-:-:S14]  /*0b20*/  DSETP.NAN.AND P0, PT, R8, R8, PT ;  /* 0x000000080800722a */ /* 0x000fdc0003f08000 */
[----:B------:R-:W-:Y:S05]  /*0b30*/  @P0 BRA `(.L_x_10) ;  /* 0x0000000000300947 */ /* 0x000fea0003800000 */
[----:B------:R-:W-:Y:S01]  /*0b40*/  ISETP.NE.AND P0, PT, R25, R26, PT ;  /* 0x0000001a1900720c */ /* 0x000fe20003f05270 */
[----:B------:R-:W-:Y:S02]  /*0b50*/  IMAD.MOV.U32 R18, RZ, RZ, 0x0 ;  /* 0x00000000ff127424 */ /* 0x000fe400078e00ff */
[----:B------:R-:W-:-:S10]  /*0b60*/  IMAD.MOV.U32 R19, RZ, RZ, -0x80000 ;  /* 0xfff80000ff137424 */ /* 0x000fd400078e00ff */
[----:B------:R-:W-:Y:S05]  /*0b70*/  @!P0 BRA `(.L_x_8) ;  /* 0x0000000000348947 */ /* 0x000fea0003800000 */
[----:B------:R-:W-:Y:S02]  /*0b80*/  ISETP.NE.AND P0, PT, R25, 0x7ff00000, PT ;  /* 0x7ff000001900780c */ /* 0x000fe40003f05270 */
[----:B------:R-:W-:Y:S02]  /*0b90*/  LOP3.LUT R19, R7, 0x80000000, R9, 0x48, !PT ;  /* 0x8000000007137812 */ /* 0x000fe400078e4809 */
[----:B------:R-:W-:-:S13]  /*0ba0*/  ISETP.EQ.OR P0, PT, R26, RZ, !P0 ;  /* 0x000000ff1a00720c */ /* 0x000fda0004702670 */
[----:B------:R-:W-:Y:S01]  /*0bb0*/  @P0 LOP3.LUT R5, R19, 0x7ff00000, RZ, 0xfc, !PT ;  /* 0x7ff0000013050812 */ /* 0x000fe200078efcff */
[----:B------:R-:W-:Y:S02]  /*0bc0*/  @!P0 IMAD.MOV.U32 R18, RZ, RZ, RZ ;  /* 0x000000ffff128224 */ /* 0x000fe400078e00ff */
[----:B------:R-:W-:Y:S02]  /*0bd0*/  @P0 IMAD.MOV.U32 R18, RZ, RZ, RZ ;  /* 0x000000ffff120224 */ /* 0x000fe400078e00ff */
[----:B------:R-:W-:Y:S01]  /*0be0*/  @P0 IMAD.MOV.U32 R19, RZ, RZ, R5 ;  /* 0x000000ffff130224 */ /* 0x000fe200078e0005 */
[----:B------:R-:W-:Y:S06]  /*0bf0*/  BRA `(.L_x_8) ;  /* 0x0000000000147947 */ /* 0x000fec0003800000 */
.L_x_10:
[----:B------:R-:W-:Y:S01]  /*0c00*/  LOP3.LUT R19, R9, 0x80000, RZ, 0xfc, !PT ;  /* 0x0008000009137812 */ /* 0x000fe200078efcff */
[----:B------:R-:W-:Y:S01]  /*0c10*/  IMAD.MOV.U32 R18, RZ, RZ, R8 ;  /* 0x000000ffff127224 */ /* 0x000fe200078e0008 */
[----:B------:R-:W-:Y:S06]  /*0c20*/  BRA `(.L_x_8) ;  /* 0x0000000000087947 */ /* 0x000fec0003800000 */
.L_x_9:
[----:B------:R-:W-:Y:S01]  /*0c30*/  LOP3.LUT R19, R7, 0x80000, RZ, 0xfc, !PT ;  /* 0x0008000007137812 */ /* 0x000fe200078efcff */
[----:B------:R-:W-:-:S07]  /*0c40*/  IMAD.MOV.U32 R18, RZ, RZ, R6 ;  /* 0x000000ffff127224 */ /* 0x000fce00078e0006 */
.L_x_8:
[----:B------:R-:W-:Y:S05]  /*0c50*/  BSYNC.RECONVERGENT B1 ;  /* 0x0000000000017941 */ /* 0x000fea0003800200 */
.L_x_6:
[----:B------:R-:W-:Y:S02]  /*0c60*/  IMAD.MOV.U32 R5, RZ, RZ, 0x0 ;  /* 0x00000000ff057424 */ /* 0x000fe400078e00ff */
[----:B------:R-:W-:Y:S02]  /*0c70*/  IMAD.MOV.U32 R6, RZ, RZ, R18 ;  /* 0x000000ffff067224 */ /* 0x000fe400078e0012 */
[----:B------:R-:W-:Y:S01]  /*0c80*/  IMAD.MOV.U32 R7, RZ, RZ, R19 ;  /* 0x000000ffff077224 */ /* 0x000fe200078e0013 */
[----:B------:R-:W-:Y:S06]  /*0c90*/  RET.REL.NODEC R4 `(build_linked_list) ;  /* 0xfffffff004d87950 */ /* 0x000fec0003c3ffff */
.L_x_11:
[----:B------:R-:W-:-:S00]  /*0ca0*/  BRA `(.L_x_11) ;  /* 0xfffffffc00fc7947 */ /* 0x000fc0000383ffff */
[----:B------:R-:W-:-:S00]  /*0cb0*/  NOP ;  /* 0x0000000000007918 */ /* 0x000fc00000000000 */
        /* <DEDUP_REMOVED lines=12> */
.L_x_12:


//--------------------- .nv.shared.reserved.0     --------------------------
	.section	.nv.shared.reserved.0,"aw",@nobits
	.weak		__nv_reservedSMEM_offset_0_alias
	.size		__nv_reservedSMEM_offset_0_alias, 0, 64
	.other		__nv_reservedSMEM_offset_0_alias,@"STO_CUDA_RESERVED_SHARED STV_DEFAULT"
__nv_reservedSMEM_offset_0_alias:
	.zero		0
	.zero		64


//--------------------- .nv.constant0.build_linked_list --------------------------
	.section	.nv.constant0.build_linked_list,"a",@progbits
	.sectionflags	@""
	.align	4
.nv.constant0.build_linked_list:
	.zero		948


//--------------------- SYMBOLS --------------------------

	.type		.nv.reservedSmem.offset0,@object
	.size		.nv.reservedSmem.offset0,0x4
